	.headerflags	@"EF_CUDA_TEXMODE_UNIFIED EF_CUDA_64BIT_ADDRESS EF_CUDA_ACCELERATORS EF_CUDA_SM90 EF_CUDA_VIRTUAL_SM(EF_CUDA_SM90)"
	.elftype	@"ET_EXEC"


//--------------------- .nv.info                  --------------------------
	.section	.nv.info,"",@"SHT_CUDA_INFO"
	.align	4


	//----- nvinfo : EIATTR_REGCOUNT
	.align		4
        /*0000*/ 	.byte	0x04, 0x2f
        /*0002*/ 	.short	(.L_1 - .L_0)
	.align		4
.L_0:
        /*0004*/ 	.word	index@(triton_poi_fused_native_layer_norm_8)
        /*0008*/ 	.word	0x00000018


	//----- nvinfo : EIATTR_MIN_STACK_SIZE
	.align		4
.L_1:
        /*000c*/ 	.byte	0x04, 0x12
        /*000e*/ 	.short	(.L_3 - .L_2)
	.align		4
.L_2:
        /*0010*/ 	.word	index@(triton_poi_fused_native_layer_norm_8)
        /*0014*/ 	.word	0x00000000


	//----- nvinfo : EIATTR_FRAME_SIZE
	.align		4
.L_3:
        /*0018*/ 	.byte	0x04, 0x11
        /*001a*/ 	.short	(.L_5 - .L_4)
	.align		4
.L_4:
        /*001c*/ 	.word	index@(triton_poi_fused_native_layer_norm_8)
        /*0020*/ 	.word	0x00000000


	//----- nvinfo : EIATTR_MIN_STACK_SIZE
	.align		4
.L_5:
        /*0024*/ 	.byte	0x04, 0x12
        /*0026*/ 	.short	(.L_7 - .L_6)
	.align		4
.L_6:
        /*0028*/ 	.word	index@(triton_poi_fused_native_layer_norm_8)
        /*002c*/ 	.word	0x00000000
.L_7:


//--------------------- .nv.info.triton_poi_fused_native_layer_norm_8 --------------------------
	.section	.nv.info.triton_poi_fused_native_layer_norm_8,"",@"SHT_CUDA_INFO"
	.sectionflags	@""
	.align	4


	//----- nvinfo : EIATTR_CUDA_API_VERSION
	.align		4
        /*0000*/ 	.byte	0x04, 0x37
        /*0002*/ 	.short	(.L_9 - .L_8)
.L_8:
        /*0004*/ 	.word	0x0000007c


	//----- nvinfo : EIATTR_KPARAM_INFO
	.align		4
.L_9:
        /*0008*/ 	.byte	0x04, 0x17
        /*000a*/ 	.short	(.L_11 - .L_10)
.L_10:
        /*000c*/ 	.word	0x00000000
        /*0010*/ 	.short	0x0006
        /*0012*/ 	.short	0x0030
        /*0014*/ 	.byte	0x00, 0xf0, 0x11, 0x00


	//----- nvinfo : EIATTR_KPARAM_INFO
	.align		4
.L_11:
        /*0018*/ 	.byte	0x04, 0x17
        /*001a*/ 	.short	(.L_13 - .L_12)
.L_12:
        /*001c*/ 	.word	0x00000000
        /*0020*/ 	.short	0x0005
        /*0022*/ 	.short	0x0028
        /*0024*/ 	.byte	0x00, 0xf4, 0x21, 0x00


	//----- nvinfo : EIATTR_KPARAM_INFO
	.align		4
.L_13:
        /*0028*/ 	.byte	0x04, 0x17
        /*002a*/ 	.short	(.L_15 - .L_14)
.L_14:
        /*002c*/ 	.word	0x00000000
        /*0030*/ 	.short	0x0004
        /*0032*/ 	.short	0x0020
        /*0034*/ 	.byte	0x00, 0xf4, 0x21, 0x00


	//----- nvinfo : EIATTR_KPARAM_INFO
	.align		4
.L_15:
        /*0038*/ 	.byte	0x04, 0x17
        /*003a*/ 	.short	(.L_17 - .L_16)
.L_16:
        /*003c*/ 	.word	0x00000000
        /*0040*/ 	.short	0x0003
        /*0042*/ 	.short	0x0018
        /*0044*/ 	.byte	0x00, 0xf4, 0x21, 0x00


	//----- nvinfo : EIATTR_KPARAM_INFO
	.align		4
.L_17:
        /*0048*/ 	.byte	0x04, 0x17
        /*004a*/ 	.short	(.L_19 - .L_18)
.L_18:
        /*004c*/ 	.word	0x00000000
        /*0050*/ 	.short	0x0002
        /*0052*/ 	.short	0x0010
        /*0054*/ 	.byte	0x00, 0xf4, 0x21, 0x00


	//----- nvinfo : EIATTR_KPARAM_INFO
	.align		4
.L_19:
        /*0058*/ 	.byte	0x04, 0x17
        /*005a*/ 	.short	(.L_21 - .L_20)
.L_20:
        /*005c*/ 	.word	0x00000000
        /*0060*/ 	.short	0x0001
        /*0062*/ 	.short	0x0008
        /*0064*/ 	.byte	0x00, 0xf4, 0x21, 0x00


	//----- nvinfo : EIATTR_KPARAM_INFO
	.align		4
.L_21:
        /*0068*/ 	.byte	0x04, 0x17
        /*006a*/ 	.short	(.L_23 - .L_22)
.L_22:
        /*006c*/ 	.word	0x00000000
        /*0070*/ 	.short	0x0000
        /*0072*/ 	.short	0x0000
        /*0074*/ 	.byte	0x00, 0xf4, 0x21, 0x00


	//----- nvinfo : EIATTR_SPARSE_MMA_MASK
	.align		4
.L_23:
        /*0078*/ 	.byte	0x03, 0x50
        /*007a*/ 	.short	0x0000


	//----- nvinfo : EIATTR_MAXREG_COUNT
	.align		4
        /*007c*/ 	.byte	0x03, 0x1b
        /*007e*/ 	.short	0x00ff


	//----- nvinfo : EIATTR_EXIT_INSTR_OFFSETS
	.align		4
        /*0080*/ 	.byte	0x04, 0x1c
        /*0082*/ 	.short	(.L_25 - .L_24)


	//   ....[0]....
.L_24:
        /*0084*/ 	.word	0x000002b0


	//   ....[1]....
        /*0088*/ 	.word	0x000002d0


	//----- nvinfo : EIATTR_REQNTID
	.align		4
.L_25:
        /*008c*/ 	.byte	0x04, 0x10
        /*008e*/ 	.short	(.L_27 - .L_26)
.L_26:
        /*0090*/ 	.word	0x00000080
        /*0094*/ 	.word	0x00000001
        /*0098*/ 	.word	0x00000001


	//----- nvinfo : EIATTR_CBANK_PARAM_SIZE
	.align		4
.L_27:
        /*009c*/ 	.byte	0x03, 0x19
        /*009e*/ 	.short	0x0034


	//----- nvinfo : EIATTR_PARAM_CBANK
	.align		4
        /*00a0*/ 	.byte	0x04, 0x0a
        /*00a2*/ 	.short	(.L_29 - .L_28)
	.align		4
.L_28:
        /*00a4*/ 	.word	index@(.nv.constant0.triton_poi_fused_native_layer_norm_8)
        /*00a8*/ 	.short	0x0210
        /*00aa*/ 	.short	0x0034


	//----- nvinfo : EIATTR_SW_WAR
	.align		4
.L_29:
        /*00ac*/ 	.byte	0x04, 0x36
        /*00ae*/ 	.short	(.L_31 - .L_30)
.L_30:
        /*00b0*/ 	.word	0x00000008
.L_31:


//--------------------- .nv.callgraph             --------------------------
	.section	.nv.callgraph,"",@"SHT_CUDA_CALLGRAPH"
	.align	4
	.sectionentsize	8
	.align		4
        /*0000*/ 	.word	0x00000000
	.align		4
        /*0004*/ 	.word	0xffffffff
	.align		4
        /*0008*/ 	.word	0x00000000
	.align		4
        /*000c*/ 	.word	0xfffffffe
	.align		4
        /*0010*/ 	.word	0x00000000
	.align		4
        /*0014*/ 	.word	0xfffffffd
	.align		4
        /*0018*/ 	.word	0x00000000
	.align		4
        /*001c*/ 	.word	0xfffffffc


//--------------------- .text.triton_poi_fused_native_layer_norm_8 --------------------------
	.section	.text.triton_poi_fused_native_layer_norm_8,"ax",@progbits
	.align	128
        .global         triton_poi_fused_native_layer_norm_8
        .type           triton_poi_fused_native_layer_norm_8,@function
        .size           triton_poi_fused_native_layer_norm_8,(.L_x_1 - triton_poi_fused_native_layer_norm_8)
        .other          triton_poi_fused_native_layer_norm_8,@"STO_CUDA_ENTRY STV_DEFAULT"
triton_poi_fused_native_layer_norm_8:
.text.triton_poi_fused_native_layer_norm_8:
[----:B------:R-:W0:Y:S01]  /*0000*/  LDC R1, c[0x0][0x28] ;  /* 0x00000a00ff017b82 */ /* 0x000e220000000800 */
[----:B------:R-:W1:Y:S07]  /*0010*/  S2R R0, SR_TID.X ;  /* 0x0000000000007919 */ /* 0x000e6e0000002100 */
[----:B------:R-:W2:Y:S01]  /*0020*/  LDC.64 R14, c[0x0][0x218] ;  /* 0x00008600ff0e7b82 */ /* 0x000ea20000000a00 */
[----:B------:R-:W-:Y:S01]  /*0030*/  CS2R R4, SRZ ;  /* 0x0000000000047805 */ /* 0x000fe2000001ff00 */
[----:B------:R-:W-:Y:S01]  /*0040*/  ULDC.64 UR4, c[0x0][0x208] ;  /* 0x0000820000047ab9 */ /* 0x000fe20000000a00 */
[----:B------:R-:W3:Y:S05]  /*0050*/  S2R R3, SR_CTAID.X ;  /* 0x0000000000037919 */ /* 0x000eea0000002500 */
[----:B------:R-:W4:Y:S08]  /*0060*/  LDC.64 R12, c[0x0][0x210] ;  /* 0x00008400ff0c7b82 */ /* 0x000f300000000a00 */
[----:B------:R-:W5:Y:S08]  /*0070*/  LDC.64 R10, c[0x0][0x228] ;  /* 0x00008a00ff0a7b82 */ /* 0x000f700000000a00 */
[----:B------:R-:W5:Y:S01]  /*0080*/  LDC.64 R6, c[0x0][0x230] ;  /* 0x00008c00ff067b82 */ /* 0x000f620000000a00 */
[----:B-1----:R-:W-:-:S07]  /*0090*/  SHF.L.U32 R0, R0, 0x1, RZ ;  /* 0x0000000100007819 */ /* 0x002fce00000006ff */
[----:B------:R-:W1:Y:S01]  /*00a0*/  LDC.64 R8, c[0x0][0x220] ;  /* 0x00008800ff087b82 */ /* 0x000e620000000a00 */
[----:B------:R-:W-:-:S04]  /*00b0*/  LOP3.LUT R0, R0, 0xfe, RZ, 0xc0, !PT ;  /* 0x000000fe00007812 */ /* 0x000fc800078ec0ff */
[----:B---3--:R-:W-:-:S04]  /*00c0*/  LEA R0, R3, R0, 0x8 ;  /* 0x0000000003007211 */ /* 0x008fc800078e40ff */
[----:B------:R-:W-:Y:S02]  /*00d0*/  SHF.R.S32.HI R3, RZ, 0x1f, R0 ;  /* 0x0000001fff037819 */ /* 0x000fe40000011400 */
[----:B------:R-:W-:Y:S02]  /*00e0*/  ISETP.GE.AND P0, PT, R0, 0x100, PT ;  /* 0x000001000000780c */ /* 0x000fe40003f06270 */
[----:B------:R-:W-:-:S04]  /*00f0*/  LEA.HI R3, R3, R0, RZ, 0x2 ;  /* 0x0000000003037211 */ /* 0x000fc800078f10ff */
[----:B------:R-:W-:Y:S02]  /*0100*/  LOP3.LUT R17, R3, 0xfffffffc, RZ, 0xc0, !PT ;  /* 0xfffffffc03117812 */ /* 0x000fe400078ec0ff */
[----:B------:R-:W-:Y:S02]  /*0110*/  SHF.R.S32.HI R19, RZ, 0x2, R3 ;  /* 0x00000002ff137819 */ /* 0x000fe40000011403 */
[----:B------:R-:W-:Y:S02]  /*0120*/  CS2R R2, SRZ ;  /* 0x0000000000027805 */ /* 0x000fe4000001ff00 */
[----:B------:R-:W-:Y:S01]  /*0130*/  IADD3 R21, R0, -R17, RZ ;  /* 0x8000001100157210 */ /* 0x000fe20007ffe0ff */
[----:B--2---:R-:W-:-:S04]  /*0140*/  IMAD.WIDE R16, R19, 0x4, R14 ;  /* 0x0000000413107825 */ /* 0x004fc800078e020e */
[----:B----4-:R-:W-:Y:S01]  /*0150*/  IMAD.WIDE R14, R0, 0x4, R12 ;  /* 0x00000004000e7825 */ /* 0x010fe200078e020c */
[----:B------:R-:W2:Y:S03]  /*0160*/  @!P0 LDG.E.EL R5, desc[UR4][R16.64] ;  /* 0x0000000410058981 */ /* 0x000ea6000c2e1900 */
[C---:B-----5:R-:W-:Y:S01]  /*0170*/  IMAD.WIDE R10, R21.reuse, 0x4, R10 ;  /* 0x00000004150a7825 */ /* 0x060fe200078e020a */
[----:B------:R-:W3:Y:S03]  /*0180*/  @!P0 LDG.E.EL R4, desc[UR4][R16.64] ;  /* 0x0000000410048981 */ /* 0x000ee6000c2e1900 */
[----:B0-----:R-:W-:Y:S01]  /*0190*/  IMAD.WIDE R6, R21, 0x4, R6 ;  /* 0x0000000415067825 */ /* 0x001fe200078e0206 */
[----:B------:R-:W-:Y:S01]  /*01a0*/  CS2R R20, SRZ ;  /* 0x0000000000147805 */ /* 0x000fe2000001ff00 */
[----:B------:R0:W2:Y:S02]  /*01b0*/  @!P0 LDG.E.64 R2, desc[UR4][R14.64] ;  /* 0x000000040e028981 */ /* 0x0000a4000c1e1b00 */
[----:B-1----:R-:W-:Y:S01]  /*01c0*/  IMAD.WIDE R18, R19, 0x4, R8 ;  /* 0x0000000413127825 */ /* 0x002fe200078e0208 */
[----:B------:R-:W-:-:S02]  /*01d0*/  CS2R R12, SRZ ;  /* 0x00000000000c7805 */ /* 0x000fc4000001ff00 */
[----:B------:R-:W-:Y:S02]  /*01e0*/  CS2R R8, SRZ ;  /* 0x0000000000087805 */ /* 0x000fe4000001ff00 */
[----:B------:R-:W4:Y:S01]  /*01f0*/  @!P0 LDG.E.EL R20, desc[UR4][R18.64] ;  /* 0x0000000412148981 */ /* 0x000f22000c2e1900 */
[----:B0-----:R-:W0:Y:S03]  /*0200*/  LDC.64 R14, c[0x0][0x238] ;  /* 0x00008e00ff0e7b82 */ /* 0x001e260000000a00 */
[----:B------:R-:W5:Y:S04]  /*0210*/  @!P0 LDG.E.EL R21, desc[UR4][R18.64] ;  /* 0x0000000412158981 */ /* 0x000f68000c2e1900 */
[----:B------:R-:W5:Y:S04]  /*0220*/  @!P0 LDG.E.EL.64 R12, desc[UR4][R10.64] ;  /* 0x000000040a0c8981 */ /* 0x000f68000c2e1b00 */
[----:B------:R-:W5:Y:S01]  /*0230*/  @!P0 LDG.E.EL.64 R8, desc[UR4][R6.64] ;  /* 0x0000000406088981 */ /* 0x000f62000c2e1b00 */
[----:B--2---:R-:W-:Y:S01]  /*0240*/  FADD R5, -R5, R2 ;  /* 0x0000000205057221 */ /* 0x004fe20000000100 */
[----:B---3--:R-:W-:Y:S01]  /*0250*/  FADD R4, -R4, R3 ;  /* 0x0000000304047221 */ /* 0x008fe20000000100 */
[----:B0-----:R-:W-:-:S04]  /*0260*/  IMAD.WIDE R2, R0, 0x4, R14 ;  /* 0x0000000400027825 */ /* 0x001fc800078e020e */
[----:B----4-:R-:W-:Y:S01]  /*0270*/  FMUL R5, R5, R20 ;  /* 0x0000001405057220 */ /* 0x010fe20000400000 */
[----:B-----5:R-:W-:-:S03]  /*0280*/  FMUL R4, R4, R21 ;  /* 0x0000001504047220 */ /* 0x020fc60000400000 */
[----:B------:R-:W-:Y:S01]  /*0290*/  FFMA R8, R5, R12, R8 ;  /* 0x0000000c05087223 */ /* 0x000fe20000000008 */
[----:B------:R-:W-:Y:S01]  /*02a0*/  FFMA R9, R4, R13, R9 ;  /* 0x0000000d04097223 */ /* 0x000fe20000000009 */
[----:B------:R-:W-:Y:S06]  /*02b0*/  @P0 EXIT ;  /* 0x000000000000094d */ /* 0x000fec0003800000 */
[----:B------:R-:W-:Y:S01]  /*02c0*/  STG.E.64 desc[UR4][R2.64], R8 ;  /* 0x0000000802007986 */ /* 0x000fe2000c101b04 */
[----:B------:R-:W-:Y:S05]  /*02d0*/  EXIT ;  /* 0x000000000000794d */ /* 0x000fea0003800000 */
.L_x_0:
[----:B------:R-:W-:-:S00]  /*02e0*/  BRA `(.L_x_0) ;  /* 0xfffffffc00fc7947 */ /* 0x000fc0000383ffff */
[----:B------:R-:W-:-:S00]  /*02f0*/  NOP ;  /* 0x0000000000007918 */ /* 0x000fc00000000000 */
        /* <DEDUP_REMOVED lines=8> */
.L_x_1:


//--------------------- .nv.constant0.triton_poi_fused_native_layer_norm_8 --------------------------
	.section	.nv.constant0.triton_poi_fused_native_layer_norm_8,"a",@progbits
	.sectionflags	@""
	.align	4
.nv.constant0.triton_poi_fused_native_layer_norm_8:
	.zero		580
